	.headerflags	@"EF_CUDA_TEXMODE_UNIFIED EF_CUDA_64BIT_ADDRESS EF_CUDA_ACCELERATORS EF_CUDA_SM90 EF_CUDA_VIRTUAL_SM(EF_CUDA_SM90)"
	.elftype	@"ET_EXEC"


//--------------------- .nv.info                  --------------------------
	.section	.nv.info,"",@"SHT_CUDA_INFO"
	.align	4


	//----- nvinfo : EIATTR_REGCOUNT
	.align		4
        /*0000*/ 	.byte	0x04, 0x2f
        /*0002*/ 	.short	(.L_1 - .L_0)
	.align		4
.L_0:
        /*0004*/ 	.word	index@(triton_poi_fused_4)
        /*0008*/ 	.word	0x0000001c


	//----- nvinfo : EIATTR_MIN_STACK_SIZE
	.align		4
.L_1:
        /*000c*/ 	.byte	0x04, 0x12
        /*000e*/ 	.short	(.L_3 - .L_2)
	.align		4
.L_2:
        /*0010*/ 	.word	index@(triton_poi_fused_4)
        /*0014*/ 	.word	0x00000000


	//----- nvinfo : EIATTR_FRAME_SIZE
	.align		4
.L_3:
        /*0018*/ 	.byte	0x04, 0x11
        /*001a*/ 	.short	(.L_5 - .L_4)
	.align		4
.L_4:
        /*001c*/ 	.word	index@(triton_poi_fused_4)
        /*0020*/ 	.word	0x00000000


	//----- nvinfo : EIATTR_MIN_STACK_SIZE
	.align		4
.L_5:
        /*0024*/ 	.byte	0x04, 0x12
        /*0026*/ 	.short	(.L_7 - .L_6)
	.align		4
.L_6:
        /*0028*/ 	.word	index@(triton_poi_fused_4)
        /*002c*/ 	.word	0x00000000
.L_7:


//--------------------- .nv.info.triton_poi_fused_4 --------------------------
	.section	.nv.info.triton_poi_fused_4,"",@"SHT_CUDA_INFO"
	.sectionflags	@""
	.align	4


	//----- nvinfo : EIATTR_CUDA_API_VERSION
	.align		4
        /*0000*/ 	.byte	0x04, 0x37
        /*0002*/ 	.short	(.L_9 - .L_8)
.L_8:
        /*0004*/ 	.word	0x0000007c


	//----- nvinfo : EIATTR_KPARAM_INFO
	.align		4
.L_9:
        /*0008*/ 	.byte	0x04, 0x17
        /*000a*/ 	.short	(.L_11 - .L_10)
.L_10:
        /*000c*/ 	.word	0x00000000
        /*0010*/ 	.short	0x0003
        /*0012*/ 	.short	0x0014
        /*0014*/ 	.byte	0x00, 0xf0, 0x11, 0x00


	//----- nvinfo : EIATTR_KPARAM_INFO
	.align		4
.L_11:
        /*0018*/ 	.byte	0x04, 0x17
        /*001a*/ 	.short	(.L_13 - .L_12)
.L_12:
        /*001c*/ 	.word	0x00000000
        /*0020*/ 	.short	0x0002
        /*0022*/ 	.short	0x0010
        /*0024*/ 	.byte	0x00, 0xf0, 0x11, 0x00


	//----- nvinfo : EIATTR_KPARAM_INFO
	.align		4
.L_13:
        /*0028*/ 	.byte	0x04, 0x17
        /*002a*/ 	.short	(.L_15 - .L_14)
.L_14:
        /*002c*/ 	.word	0x00000000
        /*0030*/ 	.short	0x0001
        /*0032*/ 	.short	0x0008
        /*0034*/ 	.byte	0x00, 0xf4, 0x21, 0x00


	//----- nvinfo : EIATTR_KPARAM_INFO
	.align		4
.L_15:
        /*0038*/ 	.byte	0x04, 0x17
        /*003a*/ 	.short	(.L_17 - .L_16)
.L_16:
        /*003c*/ 	.word	0x00000000
        /*0040*/ 	.short	0x0000
        /*0042*/ 	.short	0x0000
        /*0044*/ 	.byte	0x00, 0xf4, 0x21, 0x00


	//----- nvinfo : EIATTR_SPARSE_MMA_MASK
	.align		4
.L_17:
        /*0048*/ 	.byte	0x03, 0x50
        /*004a*/ 	.short	0x0000


	//----- nvinfo : EIATTR_MAXREG_COUNT
	.align		4
        /*004c*/ 	.byte	0x03, 0x1b
        /*004e*/ 	.short	0x00ff


	//----- nvinfo : EIATTR_EXIT_INSTR_OFFSETS
	.align		4
        /*0050*/ 	.byte	0x04, 0x1c
        /*0052*/ 	.short	(.L_19 - .L_18)


	//   ....[0]....
.L_18:
        /*0054*/ 	.word	0x000004c0


	//   ....[1]....
        /*0058*/ 	.word	0x00000520


	//----- nvinfo : EIATTR_REQNTID
	.align		4
.L_19:
        /*005c*/ 	.byte	0x04, 0x10
        /*005e*/ 	.short	(.L_21 - .L_20)
.L_20:
        /*0060*/ 	.word	0x00000080
        /*0064*/ 	.word	0x00000001
        /*0068*/ 	.word	0x00000001


	//----- nvinfo : EIATTR_CBANK_PARAM_SIZE
	.align		4
.L_21:
        /*006c*/ 	.byte	0x03, 0x19
        /*006e*/ 	.short	0x0018


	//----- nvinfo : EIATTR_PARAM_CBANK
	.align		4
        /*0070*/ 	.byte	0x04, 0x0a
        /*0072*/ 	.short	(.L_23 - .L_22)
	.align		4
.L_22:
        /*0074*/ 	.word	index@(.nv.constant0.triton_poi_fused_4)
        /*0078*/ 	.short	0x0210
        /*007a*/ 	.short	0x0018


	//----- nvinfo : EIATTR_SW_WAR
	.align		4
.L_23:
        /*007c*/ 	.byte	0x04, 0x36
        /*007e*/ 	.short	(.L_25 - .L_24)
.L_24:
        /*0080*/ 	.word	0x00000008
.L_25:


//--------------------- .nv.callgraph             --------------------------
	.section	.nv.callgraph,"",@"SHT_CUDA_CALLGRAPH"
	.align	4
	.sectionentsize	8
	.align		4
        /*0000*/ 	.word	0x00000000
	.align		4
        /*0004*/ 	.word	0xffffffff
	.align		4
        /*0008*/ 	.word	0x00000000
	.align		4
        /*000c*/ 	.word	0xfffffffe
	.align		4
        /*0010*/ 	.word	0x00000000
	.align		4
        /*0014*/ 	.word	0xfffffffd
	.align		4
        /*0018*/ 	.word	0x00000000
	.align		4
        /*001c*/ 	.word	0xfffffffc


//--------------------- .text.triton_poi_fused_4  --------------------------
	.section	.text.triton_poi_fused_4,"ax",@progbits
	.sectionflags	@"SHF_BARRIERS=1"
	.align	128
        .global         triton_poi_fused_4
        .type           triton_poi_fused_4,@function
        .size           triton_poi_fused_4,(.L_x_1 - triton_poi_fused_4)
        .other          triton_poi_fused_4,@"STO_CUDA_ENTRY STV_DEFAULT"
triton_poi_fused_4:
.text.triton_poi_fused_4:
[----:B------:R-:W0:Y:S02]  /*0000*/  LDC R1, c[0x0][0x28] ;  /* 0x00000a00ff017b82 */ /* 0x000e240000000800 */
[----:B------:R-:W1:Y:S01]  /*0010*/  S2R R12, SR_TID.X ;  /* 0x00000000000c7919 */ /* 0x000e620000002100 */
[----:B------:R-:W2:Y:S01]  /*0020*/  LDC.64 R8, c[0x0][0x210] ;  /* 0x00008400ff087b82 */ /* 0x000ea20000000a00 */
[----:B------:R-:W-:Y:S01]  /*0030*/  CS2R R6, SRZ ;  /* 0x0000000000067805 */ /* 0x000fe2000001ff00 */
[----:B------:R-:W-:Y:S01]  /*0040*/  ULDC.64 UR6, c[0x0][0x208] ;  /* 0x0000820000067ab9 */ /* 0x000fe20000000a00 */
[----:B------:R-:W3:Y:S01]  /*0050*/  S2R R17, SR_CTAID.Y ;  /* 0x0000000000117919 */ /* 0x000ee20000002600 */
[----:B------:R-:W4:Y:S01]  /*0060*/  S2R R3, SR_CTAID.X ;  /* 0x0000000000037919 */ /* 0x000f220000002500 */
[----:B-1----:R-:W-:Y:S01]  /*0070*/  SHF.R.U32.HI R0, RZ, 0x3, R12 ;  /* 0x00000003ff007819 */ /* 0x002fe2000001160c */
[----:B------:R-:W-:Y:S02]  /*0080*/  IMAD.SHL.U32 R2, R12, 0x4, RZ ;  /* 0x000000040c027824 */ /* 0x000fe400078e00ff */
[----:B---3--:R-:W-:Y:S01]  /*0090*/  IMAD.SHL.U32 R17, R17, 0x20, RZ ;  /* 0x0000002011117824 */ /* 0x008fe200078e00ff */
[----:B------:R-:W-:Y:S01]  /*00a0*/  SGXT.U32 R0, R0, 0x4 ;  /* 0x000000040000781a */ /* 0x000fe20000000000 */
[----:B----4-:R-:W-:-:S03]  /*00b0*/  IMAD.SHL.U32 R3, R3, 0x20, RZ ;  /* 0x0000002003037824 */ /* 0x010fc600078e00ff */
[----:B------:R-:W-:Y:S02]  /*00c0*/  LOP3.LUT R5, R17, R0, RZ, 0xfc, !PT ;  /* 0x0000000011057212 */ /* 0x000fe400078efcff */
[----:B------:R-:W-:Y:S02]  /*00d0*/  LOP3.LUT R10, R17, 0x10, R0, 0xfe, !PT ;  /* 0x00000010110a7812 */ /* 0x000fe400078efe00 */
[----:B------:R-:W-:Y:S02]  /*00e0*/  LOP3.LUT R11, R3, 0x1c, R2, 0xf8, !PT ;  /* 0x0000001c030b7812 */ /* 0x000fe400078ef802 */
[C---:B------:R-:W-:Y:S02]  /*00f0*/  ISETP.GE.AND P0, PT, R5.reuse, 0x30, PT ;  /* 0x000000300500780c */ /* 0x040fe40003f06270 */
[C---:B------:R-:W-:Y:S01]  /*0100*/  ISETP.GE.AND P1, PT, R10.reuse, 0x30, PT ;  /* 0x000000300a00780c */ /* 0x040fe20003f26270 */
[--C-:B------:R-:W-:Y:S01]  /*0110*/  IMAD R15, R5, 0x1000, R11.reuse ;  /* 0x00001000050f7824 */ /* 0x100fe200078e020b */
[----:B------:R-:W-:Y:S01]  /*0120*/  CS2R R4, SRZ ;  /* 0x0000000000047805 */ /* 0x000fe2000001ff00 */
[----:B------:R-:W-:-:S02]  /*0130*/  IMAD R19, R10, 0x1000, R11 ;  /* 0x000010000a137824 */ /* 0x000fc400078e020b */
[----:B--2---:R-:W-:Y:S01]  /*0140*/  IMAD.WIDE R14, R15, 0x4, R8 ;  /* 0x000000040f0e7825 */ /* 0x004fe200078e0208 */
[----:B------:R-:W-:-:S03]  /*0150*/  CS2R R10, SRZ ;  /* 0x00000000000a7805 */ /* 0x000fc6000001ff00 */
[----:B------:R-:W-:Y:S01]  /*0160*/  IMAD.WIDE R18, R19, 0x4, R8 ;  /* 0x0000000413127825 */ /* 0x000fe200078e0208 */
[----:B------:R-:W-:Y:S01]  /*0170*/  CS2R R8, SRZ ;  /* 0x0000000000087805 */ /* 0x000fe2000001ff00 */
[----:B------:R1:W2:Y:S05]  /*0180*/  @!P0 LDG.E.EL.128 R4, desc[UR6][R14.64] ;  /* 0x000000060e048981 */ /* 0x0002aa000c2e1d00 */
[----:B------:R3:W4:Y:S01]  /*0190*/  @!P1 LDG.E.EL.128 R8, desc[UR6][R18.64] ;  /* 0x0000000612089981 */ /* 0x000722000c2e1d00 */
[----:B------:R-:W5:Y:S01]  /*01a0*/  S2UR UR5, SR_CgaCtaId ;  /* 0x00000000000579c3 */ /* 0x000f620000008800 */
[----:B------:R-:W-:Y:S01]  /*01b0*/  IMAD.SHL.U32 R13, R12, 0x80, RZ ;  /* 0x000000800c0d7824 */ /* 0x000fe200078e00ff */
[----:B------:R-:W-:Y:S01]  /*01c0*/  UMOV UR4, 0x400 ;  /* 0x0000040000047882 */ /* 0x000fe20000000000 */
[----:B------:R-:W-:-:S02]  /*01d0*/  SHF.R.U32.HI R12, RZ, 0x1, R12 ;  /* 0x00000001ff0c7819 */ /* 0x000fc4000001160c */
[----:B------:R-:W-:Y:S02]  /*01e0*/  LOP3.LUT R16, R2, 0x1fc, RZ, 0xc0, !PT ;  /* 0x000001fc02107812 */ /* 0x000fe400078ec0ff */
[----:B------:R-:W-:Y:S02]  /*01f0*/  LOP3.LUT R13, R13, 0x380, RZ, 0xc0, !PT ;  /* 0x000003800d0d7812 */ /* 0x000fe400078ec0ff */
[----:B------:R-:W-:Y:S02]  /*0200*/  LOP3.LUT R25, R12, 0x3c, RZ, 0xc0, !PT ;  /* 0x0000003c0c197812 */ /* 0x000fe400078ec0ff */
[----:B-1----:R-:W-:Y:S02]  /*0210*/  SHF.R.U32.HI R15, RZ, 0x3, R13 ;  /* 0x00000003ff0f7819 */ /* 0x002fe4000001160d */
[C---:B------:R-:W-:Y:S01]  /*0220*/  LOP3.LUT R14, R13.reuse, R0, RZ, 0xfc, !PT ;  /* 0x000000000d0e7212 */ /* 0x040fe200078efcff */
[----:B------:R-:W-:Y:S01]  /*0230*/  IMAD.IADD R25, R16, 0x1, R25 ;  /* 0x0000000110197824 */ /* 0x000fe200078e0219 */
[----:B------:R-:W-:-:S02]  /*0240*/  LOP3.LUT R21, R13, 0x20, RZ, 0xfc, !PT ;  /* 0x000000200d157812 */ /* 0x000fc400078efcff */
[C---:B------:R-:W-:Y:S02]  /*0250*/  LOP3.LUT R23, R13.reuse, 0x40, RZ, 0xfc, !PT ;  /* 0x000000400d177812 */ /* 0x040fe400078efcff */
[----:B------:R-:W-:Y:S02]  /*0260*/  LOP3.LUT R15, R15, R13, R0, 0xfe, !PT ;  /* 0x0000000d0f0f7212 */ /* 0x000fe400078efe00 */
[----:B------:R-:W-:Y:S02]  /*0270*/  LOP3.LUT R13, R13, 0x60, RZ, 0xfc, !PT ;  /* 0x000000600d0d7812 */ /* 0x000fe400078efcff */
[-C--:B------:R-:W-:Y:S01]  /*0280*/  LEA.HI R21, R21, R14.reuse, RZ, 0x1d ;  /* 0x0000000e15157211 */ /* 0x080fe200078fe8ff */
[----:B-----5:R-:W-:Y:S01]  /*0290*/  UPRMT UR4, UR5, 0x654, UR4 ;  /* 0x0000065405047896 */ /* 0x020fe20008000004 */
[-C--:B------:R-:W-:Y:S02]  /*02a0*/  LEA.HI R23, R23, R14.reuse, RZ, 0x1d ;  /* 0x0000000e17177211 */ /* 0x080fe400078fe8ff */
[----:B------:R-:W-:-:S02]  /*02b0*/  LEA.HI R13, R13, R14, RZ, 0x1d ;  /* 0x0000000e0d0d7211 */ /* 0x000fc400078fe8ff */
[----:B------:R-:W-:Y:S02]  /*02c0*/  LOP3.LUT R2, R17, 0x1c, R2, 0xf8, !PT ;  /* 0x0000001c11027812 */ /* 0x000fe400078ef802 */
[----:B---3--:R-:W-:Y:S02]  /*02d0*/  LEA R19, R15, UR4, 0x2 ;  /* 0x000000040f137c11 */ /* 0x008fe4000f8e10ff */
[----:B------:R-:W-:Y:S01]  /*02e0*/  LEA R18, R21, UR4, 0x2 ;  /* 0x0000000415127c11 */ /* 0x000fe2000f8e10ff */
[----:B------:R-:W-:Y:S01]  /*02f0*/  IMAD.HI R17, R2, 0x2aaaaaab, RZ ;  /* 0x2aaaaaab02117827 */ /* 0x000fe200078e02ff */
[----:B------:R-:W-:Y:S02]  /*0300*/  LEA R23, R23, UR4, 0x2 ;  /* 0x0000000417177c11 */ /* 0x000fe4000f8e10ff */
[----:B------:R-:W-:Y:S02]  /*0310*/  LEA R20, R13, UR4, 0x2 ;  /* 0x000000040d147c11 */ /* 0x000fe4000f8e10ff */
[----:B------:R-:W-:-:S02]  /*0320*/  LEA R12, R25, UR4, 0x2 ;  /* 0x00000004190c7c11 */ /* 0x000fc4000f8e10ff */
[----:B------:R-:W-:Y:S01]  /*0330*/  ISETP.GE.AND P0, PT, R2, 0x30, PT ;  /* 0x000000300200780c */ /* 0x000fe20003f06270 */
[----:B--2---:R-:W-:Y:S04]  /*0340*/  STS [R19], R4 ;  /* 0x0000000413007388 */ /* 0x004fe80000000800 */
[----:B------:R1:W-:Y:S04]  /*0350*/  STS [R18+0x80], R5 ;  /* 0x0000800512007388 */ /* 0x0003e80000000800 */
[----:B------:R2:W-:Y:S04]  /*0360*/  STS [R23+0x100], R6 ;  /* 0x0001000617007388 */ /* 0x0005e80000000800 */
[----:B------:R3:W-:Y:S01]  /*0370*/  STS [R20+0x180], R7 ;  /* 0x0001800714007388 */ /* 0x0007e20000000800 */
[----:B-1----:R-:W1:Y:S03]  /*0380*/  LDC.64 R4, c[0x0][0x218] ;  /* 0x00008600ff047b82 */ /* 0x002e660000000a00 */
[----:B----4-:R-:W-:Y:S01]  /*0390*/  STS [R19+0x40], R8 ;  /* 0x0000400813007388 */ /* 0x010fe20000000800 */
[----:B--2---:R-:W-:-:S03]  /*03a0*/  SHF.R.S32.HI R6, RZ, 0x1, R17 ;  /* 0x00000001ff067819 */ /* 0x004fc60000011411 */
[----:B------:R2:W-:Y:S01]  /*03b0*/  STS [R18+0xc0], R9 ;  /* 0x0000c00912007388 */ /* 0x0005e20000000800 */
[----:B------:R-:W-:-:S03]  /*03c0*/  LEA.HI R17, R17, R6, RZ, 0x1 ;  /* 0x0000000611117211 */ /* 0x000fc600078f08ff */
[----:B------:R-:W-:Y:S01]  /*03d0*/  STS [R23+0x140], R10 ;  /* 0x0001400a17007388 */ /* 0x000fe20000000800 */
[----:B---3--:R-:W-:Y:S01]  /*03e0*/  LOP3.LUT R7, R16, 0x200, RZ, 0xfc, !PT ;  /* 0x0000020010077812 */ /* 0x008fe200078efcff */
[----:B------:R-:W-:Y:S02]  /*03f0*/  IMAD R6, R17, -0xc, R2 ;  /* 0xfffffff411067824 */ /* 0x000fe400078e0202 */
[----:B------:R-:W-:Y:S01]  /*0400*/  STS [R20+0x1c0], R11 ;  /* 0x0001c00b14007388 */ /* 0x000fe20000000800 */
[----:B------:R-:W-:Y:S02]  /*0410*/  LOP3.LUT R2, R3, R0, RZ, 0xfc, !PT ;  /* 0x0000000003027212 */ /* 0x000fe400078efcff */
[----:B------:R-:W-:Y:S01]  /*0420*/  SHF.R.U32.HI R7, RZ, 0x3, R7 ;  /* 0x00000003ff077819 */ /* 0x000fe20000011607 */
[----:B------:R-:W-:Y:S01]  /*0430*/  BAR.SYNC.DEFER_BLOCKING 0x0 ;  /* 0x0000000000007b1d */ /* 0x000fe20000010000 */
[----:B------:R-:W-:Y:S02]  /*0440*/  IMAD R17, R17, 0xc000, R6 ;  /* 0x0000c00011117824 */ /* 0x000fe400078e0206 */
[----:B--2---:R-:W-:-:S02]  /*0450*/  LOP3.LUT R9, R7, 0x7c, RZ, 0xc0, !PT ;  /* 0x0000007c07097812 */ /* 0x004fc400078ec0ff */
[----:B------:R-:W-:-:S03]  /*0460*/  IMAD R7, R2, 0xc, R17 ;  /* 0x0000000c02077824 */ /* 0x000fc600078e0211 */
[----:B------:R-:W-:Y:S02]  /*0470*/  IMAD.IADD R9, R16, 0x1, R9 ;  /* 0x0000000110097824 */ /* 0x000fe400078e0209 */
[----:B-1----:R-:W-:-:S03]  /*0480*/  IMAD.WIDE R6, R7, 0x4, R4 ;  /* 0x0000000407067825 */ /* 0x002fc600078e0204 */
[----:B------:R-:W-:Y:S01]  /*0490*/  LEA R9, R9, UR4, 0x2 ;  /* 0x0000000409097c11 */ /* 0x000fe2000f8e10ff */
[----:B------:R-:W1:Y:S04]  /*04a0*/  LDS.128 R12, [R12] ;  /* 0x000000000c0c7984 */ /* 0x000e680000000c00 */
[----:B-1----:R1:W-:Y:S01]  /*04b0*/  @!P0 STG.E.128 desc[UR6][R6.64], R12 ;  /* 0x0000000c06008986 */ /* 0x0023e2000c101d06 */
[----:B------:R-:W-:Y:S05]  /*04c0*/  @P0 EXIT ;  /* 0x000000000000094d */ /* 0x000fea0003800000 */
[----:B------:R-:W0:Y:S01]  /*04d0*/  LDS.128 R8, [R9+0x800] ;  /* 0x0008000009087984 */ /* 0x000e220000000c00 */
[----:B------:R-:W-:-:S05]  /*04e0*/  LOP3.LUT R0, R3, 0x10, R0, 0xfe, !PT ;  /* 0x0000001003007812 */ /* 0x000fca00078efe00 */
[----:B------:R-:W-:-:S04]  /*04f0*/  IMAD R17, R0, 0xc, R17 ;  /* 0x0000000c00117824 */ /* 0x000fc800078e0211 */
[----:B------:R-:W-:-:S05]  /*0500*/  IMAD.WIDE R4, R17, 0x4, R4 ;  /* 0x0000000411047825 */ /* 0x000fca00078e0204 */
[----:B0-----:R-:W-:Y:S01]  /*0510*/  STG.E.128 desc[UR6][R4.64], R8 ;  /* 0x0000000804007986 */ /* 0x001fe2000c101d06 */
[----:B------:R-:W-:Y:S05]  /*0520*/  EXIT ;  /* 0x000000000000794d */ /* 0x000fea0003800000 */
.L_x_0:
[----:B------:R-:W-:-:S00]  /*0530*/  BRA `(.L_x_0) ;  /* 0xfffffffc00fc7947 */ /* 0x000fc0000383ffff */
[----:B------:R-:W-:-:S00]  /*0540*/  NOP ;  /* 0x0000000000007918 */ /* 0x000fc00000000000 */
        /* <DEDUP_REMOVED lines=11> */
.L_x_1:


//--------------------- .nv.shared.triton_poi_fused_4 --------------------------
	.section	.nv.shared.triton_poi_fused_4,"aw",@nobits
	.sectionflags	@""
	.align	16
	.zero		1024


//--------------------- .nv.constant0.triton_poi_fused_4 --------------------------
	.section	.nv.constant0.triton_poi_fused_4,"a",@progbits
	.sectionflags	@""
	.align	4
.nv.constant0.triton_poi_fused_4:
	.zero		552
